//
// Generated by NVIDIA NVVM Compiler
//
// Compiler Build ID: CL-36424714
// Cuda compilation tools, release 13.0, V13.0.88
// Based on NVVM 20.0.0
//

.version 9.0
.target sm_100
.address_size 64

	// .globl	_Z10sgd_updatePfPKffi

.visible .entry _Z10sgd_updatePfPKffi(
	.param .u64 .ptr .align 1 _Z10sgd_updatePfPKffi_param_0,
	.param .u64 .ptr .align 1 _Z10sgd_updatePfPKffi_param_1,
	.param .f32 _Z10sgd_updatePfPKffi_param_2,
	.param .u32 _Z10sgd_updatePfPKffi_param_3
)
{
	.reg .pred 	%p<2>;
	.reg .b32 	%r<6>;
	.reg .b32 	%f<6>;
	.reg .b64 	%rd<8>;

	ld.param.u64 	%rd1, [_Z10sgd_updatePfPKffi_param_0];
	ld.param.u64 	%rd2, [_Z10sgd_updatePfPKffi_param_1];
	ld.param.f32 	%f1, [_Z10sgd_updatePfPKffi_param_2];
	ld.param.u32 	%r2, [_Z10sgd_updatePfPKffi_param_3];
	mov.u32 	%r3, %ctaid.x;
	mov.u32 	%r4, %ntid.x;
	mov.u32 	%r5, %tid.x;
	mad.lo.s32 	%r1, %r3, %r4, %r5;
	setp.ge.s32 	%p1, %r1, %r2;
	@%p1 bra 	$L__BB0_2;
	cvta.to.global.u64 	%rd3, %rd2;
	cvta.to.global.u64 	%rd4, %rd1;
	mul.wide.s32 	%rd5, %r1, 4;
	add.s64 	%rd6, %rd3, %rd5;
	ld.global.f32 	%f2, [%rd6];
	mul.f32 	%f3, %f1, %f2;
	add.s64 	%rd7, %rd4, %rd5;
	ld.global.f32 	%f4, [%rd7];
	sub.f32 	%f5, %f4, %f3;
	st.global.f32 	[%rd7], %f5;
$L__BB0_2:
	ret;

}


// ===== COMPILED SASS (sm_100) =====

	.target	sm_100

	.elftype	@"ET_EXEC"


//--------------------- .note.nv.tkinfo           --------------------------
	.section	.note.nv.tkinfo,"",@"SHT_NOTE"
	.sectionflags	@"SHF_NOTE_NV_TKINFO"
	.tkinfo
        /*0018*/ 	.word	0x00000002
        /*0030*/ 	.string	""
        /*0030*/ 	.string	"ptxas"
        /*0030*/ 	.string	"Cuda compilation tools, release 13.0, V13.0.88"
        /*0030*/ 	.string	"Build cuda_13.0.r13.0/compiler.36424714_0"
        /*0030*/ 	.string	"-arch sm_100 -m 64 "



//--------------------- .note.nv.cuinfo           --------------------------
	.section	.note.nv.cuinfo,"",@"SHT_NOTE"
	.sectionflags	@"SHF_NOTE_NV_CUINFO"
        /*0018*/ 	.short	0x0002
        /*001a*/ 	.short	0x0064
        /*001c*/ 	.short	0x0082
	.zero		2


//--------------------- .nv.info                  --------------------------
	.section	.nv.info,"",@"SHT_CUDA_INFO"
	.align	4


	//----- nvinfo : EIATTR_REGCOUNT
	.align		4
        /*0000*/ 	.byte	0x04, 0x2f
        /*0002*/ 	.short	(.L_1 - .L_0)
	.align		4
.L_0:
        /*0004*/ 	.word	index@(_Z10sgd_updatePfPKffi)
        /*0008*/ 	.word	0x0000000a


	//----- nvinfo : EIATTR_FRAME_SIZE
	.align		4
.L_1:
        /*000c*/ 	.byte	0x04, 0x11
        /*000e*/ 	.short	(.L_3 - .L_2)
	.align		4
.L_2:
        /*0010*/ 	.word	index@(_Z10sgd_updatePfPKffi)
        /*0014*/ 	.word	0x00000000


	//----- nvinfo : EIATTR_MIN_STACK_SIZE
	.align		4
.L_3:
        /*0018*/ 	.byte	0x04, 0x12
        /*001a*/ 	.short	(.L_5 - .L_4)
	.align		4
.L_4:
        /*001c*/ 	.word	index@(_Z10sgd_updatePfPKffi)
        /*0020*/ 	.word	0x00000000
.L_5:


//--------------------- .nv.compat                --------------------------
	.section	.nv.compat,"",@"SHT_CUDA_COMPAT_INFO"
	.align	4
        /*0000*/ 	.byte	0x02, 0x09, 0x00, 0x00, 0x02, 0x02, 0x01, 0x00, 0x02, 0x05, 0x05, 0x00, 0x03, 0x07, 0x01, 0x01
        /*0010*/ 	.byte	0x02, 0x03, 0x00, 0x00, 0x02, 0x06, 0x01, 0x00, 0x04, 0x0b, 0x08, 0x00, 0x09, 0x00, 0x00, 0x00
        /*0020*/ 	.byte	0x00, 0x00, 0x00, 0x00


//--------------------- .nv.info._Z10sgd_updatePfPKffi --------------------------
	.section	.nv.info._Z10sgd_updatePfPKffi,"",@"SHT_CUDA_INFO"
	.sectionflags	@""
	.align	4


	//----- nvinfo : EIATTR_CUDA_API_VERSION
	.align		4
        /*0000*/ 	.byte	0x04, 0x37
        /*0002*/ 	.short	(.L_7 - .L_6)
.L_6:
        /*0004*/ 	.word	0x00000082


	//----- nvinfo : EIATTR_KPARAM_INFO
	.align		4
.L_7:
        /*0008*/ 	.byte	0x04, 0x17
        /*000a*/ 	.short	(.L_9 - .L_8)
.L_8:
        /*000c*/ 	.word	0x00000000
        /*0010*/ 	.short	0x0003
        /*0012*/ 	.short	0x0014
        /*0014*/ 	.byte	0x00, 0xf0, 0x11, 0x00


	//----- nvinfo : EIATTR_KPARAM_INFO
	.align		4
.L_9:
        /*0018*/ 	.byte	0x04, 0x17
        /*001a*/ 	.short	(.L_11 - .L_10)
.L_10:
        /*001c*/ 	.word	0x00000000
        /*0020*/ 	.short	0x0002
        /*0022*/ 	.short	0x0010
        /*0024*/ 	.byte	0x00, 0xf0, 0x11, 0x00


	//----- nvinfo : EIATTR_KPARAM_INFO
	.align		4
.L_11:
        /*0028*/ 	.byte	0x04, 0x17
        /*002a*/ 	.short	(.L_13 - .L_12)
.L_12:
        /*002c*/ 	.word	0x00000000
        /*0030*/ 	.short	0x0001
        /*0032*/ 	.short	0x0008
        /*0034*/ 	.byte	0x00, 0xf5, 0x21, 0x00


	//----- nvinfo : EIATTR_KPARAM_INFO
	.align		4
.L_13:
        /*0038*/ 	.byte	0x04, 0x17
        /*003a*/ 	.short	(.L_15 - .L_14)
.L_14:
        /*003c*/ 	.word	0x00000000
        /*0040*/ 	.short	0x0000
        /*0042*/ 	.short	0x0000
        /*0044*/ 	.byte	0x00, 0xf5, 0x21, 0x00


	//----- nvinfo : EIATTR_SPARSE_MMA_MASK
	.align		4
.L_15:
        /*0048*/ 	.byte	0x03, 0x50
        /*004a*/ 	.short	0x0000


	//----- nvinfo : EIATTR_MAXREG_COUNT
	.align		4
        /*004c*/ 	.byte	0x03, 0x1b
        /*004e*/ 	.short	0x00ff


	//----- nvinfo : EIATTR_MERCURY_ISA_VERSION
	.align		4
        /*0050*/ 	.byte	0x03, 0x5f
        /*0052*/ 	.short	0x0101


	//----- nvinfo : EIATTR_VRC_CTA_INIT_COUNT
	.align		4
        /*0054*/ 	.byte	0x02, 0x4a
	.zero		1
	.zero		1


	//----- nvinfo : EIATTR_EXIT_INSTR_OFFSETS
	.align		4
        /*0058*/ 	.byte	0x04, 0x1c
        /*005a*/ 	.short	(.L_17 - .L_16)


	//   ....[0]....
.L_16:
        /*005c*/ 	.word	0x00000070


	//   ....[1]....
        /*0060*/ 	.word	0x00000120


	//----- nvinfo : EIATTR_CBANK_PARAM_SIZE
	.align		4
.L_17:
        /*0064*/ 	.byte	0x03, 0x19
        /*0066*/ 	.short	0x0018


	//----- nvinfo : EIATTR_PARAM_CBANK
	.align		4
        /*0068*/ 	.byte	0x04, 0x0a
        /*006a*/ 	.short	(.L_19 - .L_18)
	.align		4
.L_18:
        /*006c*/ 	.word	index@(.nv.constant0._Z10sgd_updatePfPKffi)
        /*0070*/ 	.short	0x0380
        /*0072*/ 	.short	0x0018


	//----- nvinfo : EIATTR_SW_WAR
	.align		4
.L_19:
        /*0074*/ 	.byte	0x04, 0x36
        /*0076*/ 	.short	(.L_21 - .L_20)
.L_20:
        /*0078*/ 	.word	0x00000008
.L_21:


//--------------------- .nv.callgraph             --------------------------
	.section	.nv.callgraph,"",@"SHT_CUDA_CALLGRAPH"
	.align	4
	.sectionentsize	8
	.align		4
        /*0000*/ 	.word	0x00000000
	.align		4
        /*0004*/ 	.word	0xffffffff
	.align		4
        /*0008*/ 	.word	0x00000000
	.align		4
        /*000c*/ 	.word	0xfffffffe
	.align		4
        /*0010*/ 	.word	0x00000000
	.align		4
        /*0014*/ 	.word	0xfffffffd
	.align		4
        /*0018*/ 	.word	0x00000000
	.align		4
        /*001c*/ 	.word	0xfffffffc


//--------------------- .text._Z10sgd_updatePfPKffi --------------------------
	.section	.text._Z10sgd_updatePfPKffi,"ax",@progbits
	.align	128
        .global         _Z10sgd_updatePfPKffi
        .type           _Z10sgd_updatePfPKffi,@function
        .size           _Z10sgd_updatePfPKffi,(.L_x_1 - _Z10sgd_updatePfPKffi)
        .other          _Z10sgd_updatePfPKffi,@"STO_CUDA_ENTRY STV_DEFAULT"
_Z10sgd_updatePfPKffi:
.text._Z10sgd_updatePfPKffi:
[----:B------:R-:W-:Y:S01]  /*0000*/  LDC R1, c[0x0][0x37c] ;  /* 0x0000df00ff017b82 */ /* 0x000fe20000000800 */
[----:B------:R-:W0:Y:S07]  /*0010*/  S2R R0, SR_TID.X ;  /* 0x0000000000007919 */ /* 0x000e2e0000002100 */
[----:B------:R-:W0:Y:S01]  /*0020*/  S2UR UR4, SR_CTAID.X ;  /* 0x00000000000479c3 */ /* 0x000e220000002500 */
[----:B------:R-:W1:Y:S07]  /*0030*/  LDCU UR5, c[0x0][0x394] ;  /* 0x00007280ff0577ac */ /* 0x000e6e0008000800 */
[----:B------:R-:W0:Y:S02]  /*0040*/  LDC R7, c[0x0][0x360] ;  /* 0x0000d800ff077b82 */ /* 0x000e240000000800 */
[----:B0-----:R-:W-:-:S05]  /*0050*/  IMAD R7, R7, UR4, R0 ;  /* 0x0000000407077c24 */ /* 0x001fca000f8e0200 */
[----:B-1----:R-:W-:-:S13]  /*0060*/  ISETP.GE.AND P0, PT, R7, UR5, PT ;  /* 0x0000000507007c0c */ /* 0x002fda000bf06270 */
[----:B------:R-:W-:Y:S05]  /*0070*/  @P0 EXIT ;  /* 0x000000000000094d */ /* 0x000fea0003800000 */
[----:B------:R-:W0:Y:S01]  /*0080*/  LDC.64 R2, c[0x0][0x388] ;  /* 0x0000e200ff027b82 */ /* 0x000e220000000a00 */
[----:B------:R-:W1:Y:S01]  /*0090*/  LDCU.64 UR4, c[0x0][0x358] ;  /* 0x00006b00ff0477ac */ /* 0x000e620008000a00 */
[----:B------:R-:W2:Y:S06]  /*00a0*/  LDCU UR6, c[0x0][0x390] ;  /* 0x00007200ff0677ac */ /* 0x000eac0008000800 */
[----:B------:R-:W3:Y:S01]  /*00b0*/  LDC.64 R4, c[0x0][0x380] ;  /* 0x0000e000ff047b82 */ /* 0x000ee20000000a00 */
[----:B0-----:R-:W-:-:S06]  /*00c0*/  IMAD.WIDE R2, R7, 0x4, R2 ;  /* 0x0000000407027825 */ /* 0x001fcc00078e0202 */
[----:B-1----:R-:W2:Y:S01]  /*00d0*/  LDG.E R2, desc[UR4][R2.64] ;  /* 0x0000000402027981 */ /* 0x002ea2000c1e1900 */
[----:B---3--:R-:W-:-:S05]  /*00e0*/  IMAD.WIDE R4, R7, 0x4, R4 ;  /* 0x0000000407047825 */ /* 0x008fca00078e0204 */
[----:B------:R-:W2:Y:S02]  /*00f0*/  LDG.E R7, desc[UR4][R4.64] ;  /* 0x0000000404077981 */ /* 0x000ea4000c1e1900 */
[----:B--2---:R-:W-:-:S05]  /*0100*/  FFMA R7, -R2, UR6, R7 ;  /* 0x0000000602077c23 */ /* 0x004fca0008000107 */
[----:B------:R-:W-:Y:S01]  /*0110*/  STG.E desc[UR4][R4.64], R7 ;  /* 0x0000000704007986 */ /* 0x000fe2000c101904 */
[----:B------:R-:W-:Y:S05]  /*0120*/  EXIT ;  /* 0x000000000000794d */ /* 0x000fea0003800000 */
.L_x_0:
[----:B------:R-:W-:-:S00]  /*0130*/  BRA `(.L_x_0) ;  /* 0xfffffffc00fc7947 */ /* 0x000fc0000383ffff */
[----:B------:R-:W-:-:S00]  /*0140*/  NOP ;  /* 0x0000000000007918 */ /* 0x000fc00000000000 */
        /* <DEDUP_REMOVED lines=11> */
.L_x_1:


//--------------------- .nv.shared.reserved.0     --------------------------
	.section	.nv.shared.reserved.0,"aw",@nobits
	.weak		__nv_reservedSMEM_offset_0_alias
	.size		__nv_reservedSMEM_offset_0_alias, 0, 64
	.other		__nv_reservedSMEM_offset_0_alias,@"STO_CUDA_RESERVED_SHARED STV_DEFAULT"
__nv_reservedSMEM_offset_0_alias:
	.zero		0
	.zero		64


//--------------------- .nv.constant0._Z10sgd_updatePfPKffi --------------------------
	.section	.nv.constant0._Z10sgd_updatePfPKffi,"a",@progbits
	.sectionflags	@""
	.align	4
.nv.constant0._Z10sgd_updatePfPKffi:
	.zero		920


//--------------------- SYMBOLS --------------------------

	.type		.nv.reservedSmem.offset0,@object
	.size		.nv.reservedSmem.offset0,0x4
